//
// Generated by NVIDIA NVVM Compiler
//
// Compiler Build ID: CL-36424714
// Cuda compilation tools, release 13.0, V13.0.88
// Based on NVVM 20.0.0
//

.version 9.0
.target sm_100
.address_size 64

	// .globl	_Z11part2KernelPKcS0_PKhPjjj
// _ZZ11part2KernelPKcS0_PKhPjjjE13sharedIndexes has been demoted
// _ZZ11part2KernelPKcS0_PKhPjjjE16sharedMaxIndexes has been demoted
// _ZZ11part2KernelPKcS0_PKhPjjjE12sharedArgMin has been demoted
// _ZZ11part2KernelPKcS0_PKhPjjjE12sharedArgMax has been demoted
// _ZZ11part2KernelPKcS0_PKhPjjjE10sharedSums has been demoted

.visible .entry _Z11part2KernelPKcS0_PKhPjjj(
	.param .u64 .ptr .align 1 _Z11part2KernelPKcS0_PKhPjjj_param_0,
	.param .u64 .ptr .align 1 _Z11part2KernelPKcS0_PKhPjjj_param_1,
	.param .u64 .ptr .align 1 _Z11part2KernelPKcS0_PKhPjjj_param_2,
	.param .u64 .ptr .align 1 _Z11part2KernelPKcS0_PKhPjjj_param_3,
	.param .u32 _Z11part2KernelPKcS0_PKhPjjj_param_4,
	.param .u32 _Z11part2KernelPKcS0_PKhPjjj_param_5
)
{
	.reg .pred 	%p<57>;
	.reg .b16 	%rs<8>;
	.reg .b32 	%r<164>;
	.reg .b64 	%rd<27>;
	// demoted variable
	.shared .align 4 .b8 _ZZ11part2KernelPKcS0_PKhPjjjE13sharedIndexes[4096];
	// demoted variable
	.shared .align 4 .b8 _ZZ11part2KernelPKcS0_PKhPjjjE16sharedMaxIndexes[4096];
	// demoted variable
	.shared .align 4 .b8 _ZZ11part2KernelPKcS0_PKhPjjjE12sharedArgMin[4096];
	// demoted variable
	.shared .align 4 .b8 _ZZ11part2KernelPKcS0_PKhPjjjE12sharedArgMax[4096];
	// demoted variable
	.shared .align 4 .b8 _ZZ11part2KernelPKcS0_PKhPjjjE10sharedSums[128];
	ld.param.u64 	%rd5, [_Z11part2KernelPKcS0_PKhPjjj_param_0];
	ld.param.u64 	%rd6, [_Z11part2KernelPKcS0_PKhPjjj_param_1];
	ld.param.u64 	%rd3, [_Z11part2KernelPKcS0_PKhPjjj_param_2];
	ld.param.u64 	%rd4, [_Z11part2KernelPKcS0_PKhPjjj_param_3];
	ld.param.u32 	%r62, [_Z11part2KernelPKcS0_PKhPjjj_param_4];
	ld.param.u32 	%r63, [_Z11part2KernelPKcS0_PKhPjjj_param_5];
	cvta.to.global.u64 	%rd1, %rd6;
	cvta.to.global.u64 	%rd2, %rd5;
	mov.u32 	%r1, %tid.x;
	shl.b32 	%r64, %r1, 7;
	mov.u32 	%r65, _ZZ11part2KernelPKcS0_PKhPjjjE13sharedIndexes;
	add.s32 	%r2, %r65, %r64;
	mov.u32 	%r3, %tid.y;
	shl.b32 	%r66, %r3, 2;
	add.s32 	%r4, %r2, %r66;
	mov.b32 	%r67, -1;
	st.shared.u32 	[%r4], %r67;
	mov.u32 	%r68, _ZZ11part2KernelPKcS0_PKhPjjjE16sharedMaxIndexes;
	add.s32 	%r5, %r68, %r64;
	add.s32 	%r6, %r5, %r66;
	st.shared.u32 	[%r6], %r67;
	mov.u32 	%r69, _ZZ11part2KernelPKcS0_PKhPjjjE12sharedArgMin;
	add.s32 	%r7, %r69, %r64;
	add.s32 	%r8, %r7, %r66;
	st.shared.u32 	[%r8], %r3;
	mov.u32 	%r70, _ZZ11part2KernelPKcS0_PKhPjjjE12sharedArgMax;
	add.s32 	%r9, %r70, %r64;
	add.s32 	%r10, %r9, %r66;
	st.shared.u32 	[%r10], %r3;
	setp.ne.s32 	%p1, %r3, 0;
	shl.b32 	%r71, %r1, 2;
	mov.u32 	%r72, _ZZ11part2KernelPKcS0_PKhPjjjE10sharedSums;
	add.s32 	%r11, %r72, %r71;
	@%p1 bra 	$L__BB0_2;
	mov.b32 	%r73, 0;
	st.shared.u32 	[%r11], %r73;
$L__BB0_2:
	bar.sync 	0;
	mov.u32 	%r74, %ntid.x;
	mov.u32 	%r12, %ctaid.x;
	mad.lo.s32 	%r13, %r74, %r12, %r1;
	setp.ge.u32 	%p2, %r13, %r62;
	setp.ge.u32 	%p3, %r3, %r63;
	or.pred  	%p4, %p2, %p3;
	@%p4 bra 	$L__BB0_87;
	shl.b32 	%r14, %r13, 6;
	shl.b32 	%r15, %r3, 3;
	mov.b32 	%r157, 0;
	mov.b32 	%r156, 64;
$L__BB0_4:
	add.s32 	%r18, %r157, %r14;
	mov.b32 	%r158, 0;
$L__BB0_5:
	add.s32 	%r78, %r18, %r158;
	cvt.u64.u32 	%rd7, %r78;
	add.s64 	%rd8, %rd2, %rd7;
	ld.global.u8 	%rs1, [%rd8];
	setp.eq.s16 	%p5, %rs1, 0;
	mov.u32 	%r159, %r158;
	@%p5 bra 	$L__BB0_8;
	add.s32 	%r79, %r15, %r158;
	cvt.u64.u32 	%rd9, %r79;
	add.s64 	%rd10, %rd1, %rd9;
	ld.global.u8 	%rs3, [%rd10];
	setp.ne.s16 	%p6, %rs1, %rs3;
	@%p6 bra 	$L__BB0_8;
	add.s32 	%r158, %r158, 1;
	setp.ne.s32 	%p7, %r158, %r156;
	mov.u32 	%r159, %r156;
	@%p7 bra 	$L__BB0_5;
$L__BB0_8:
	add.s32 	%r80, %r15, %r159;
	cvt.u64.u32 	%rd11, %r80;
	add.s64 	%rd12, %rd1, %rd11;
	ld.global.u8 	%rs4, [%rd12];
	setp.ne.s16 	%p8, %rs4, 0;
	@%p8 bra 	$L__BB0_10;
	st.shared.u32 	[%r4], %r157;
	bra.uni 	$L__BB0_11;
$L__BB0_10:
	add.s32 	%r157, %r157, 1;
	add.s32 	%r156, %r156, -1;
	setp.ne.s32 	%p9, %r157, 64;
	@%p9 bra 	$L__BB0_4;
$L__BB0_11:
	mov.b32 	%r161, 63;
	mov.b32 	%r160, 1;
$L__BB0_12:
	add.s32 	%r26, %r161, %r14;
	mov.b32 	%r162, 0;
$L__BB0_13:
	add.s32 	%r84, %r26, %r162;
	cvt.u64.u32 	%rd13, %r84;
	add.s64 	%rd14, %rd2, %rd13;
	ld.global.u8 	%rs2, [%rd14];
	setp.eq.s16 	%p10, %rs2, 0;
	mov.u32 	%r163, %r162;
	@%p10 bra 	$L__BB0_16;
	add.s32 	%r85, %r15, %r162;
	cvt.u64.u32 	%rd15, %r85;
	add.s64 	%rd16, %rd1, %rd15;
	ld.global.u8 	%rs5, [%rd16];
	setp.ne.s16 	%p11, %rs2, %rs5;
	@%p11 bra 	$L__BB0_16;
	add.s32 	%r162, %r162, 1;
	setp.ne.s32 	%p12, %r162, %r160;
	mov.u32 	%r163, %r160;
	@%p12 bra 	$L__BB0_13;
$L__BB0_16:
	add.s32 	%r86, %r15, %r163;
	cvt.u64.u32 	%rd17, %r86;
	add.s64 	%rd18, %rd1, %rd17;
	ld.global.u8 	%rs6, [%rd18];
	setp.ne.s16 	%p13, %rs6, 0;
	@%p13 bra 	$L__BB0_18;
	st.shared.u32 	[%r6], %r161;
	bra.uni 	$L__BB0_19;
$L__BB0_18:
	add.s32 	%r161, %r161, -1;
	add.s32 	%r160, %r160, 1;
	setp.ne.s32 	%p14, %r160, 65;
	@%p14 bra 	$L__BB0_12;
$L__BB0_19:
	bar.sync 	0;
	setp.gt.u32 	%p15, %r3, 15;
	@%p15 bra 	$L__BB0_30;
	ld.shared.u32 	%r87, [%r8];
	ld.shared.u32 	%r32, [%r8+64];
	shl.b32 	%r88, %r87, 2;
	add.s32 	%r89, %r2, %r88;
	ld.shared.u32 	%r33, [%r89];
	shl.b32 	%r90, %r32, 2;
	add.s32 	%r91, %r2, %r90;
	ld.shared.u32 	%r34, [%r91];
	setp.lt.s32 	%p16, %r34, 0;
	@%p16 bra 	$L__BB0_25;
	setp.gt.s32 	%p17, %r33, -1;
	@%p17 bra 	$L__BB0_23;
	st.shared.u32 	[%r8], %r32;
	bra.uni 	$L__BB0_25;
$L__BB0_23:
	setp.lt.u32 	%p18, %r33, %r34;
	@%p18 bra 	$L__BB0_25;
	st.shared.u32 	[%r8], %r32;
$L__BB0_25:
	ld.shared.u32 	%r92, [%r10];
	ld.shared.u32 	%r35, [%r10+64];
	shl.b32 	%r93, %r92, 2;
	add.s32 	%r94, %r5, %r93;
	ld.shared.u32 	%r36, [%r94];
	shl.b32 	%r95, %r35, 2;
	add.s32 	%r96, %r5, %r95;
	ld.shared.u32 	%r37, [%r96];
	setp.lt.s32 	%p19, %r37, 0;
	@%p19 bra 	$L__BB0_30;
	setp.gt.s32 	%p20, %r36, -1;
	@%p20 bra 	$L__BB0_28;
	st.shared.u32 	[%r10], %r35;
	bra.uni 	$L__BB0_30;
$L__BB0_28:
	setp.ge.u32 	%p21, %r36, %r37;
	@%p21 bra 	$L__BB0_30;
	st.shared.u32 	[%r10], %r35;
$L__BB0_30:
	bar.sync 	0;
	setp.gt.u32 	%p22, %r3, 7;
	@%p22 bra 	$L__BB0_41;
	ld.shared.u32 	%r97, [%r8];
	ld.shared.u32 	%r38, [%r8+32];
	shl.b32 	%r98, %r97, 2;
	add.s32 	%r99, %r2, %r98;
	ld.shared.u32 	%r39, [%r99];
	shl.b32 	%r100, %r38, 2;
	add.s32 	%r101, %r2, %r100;
	ld.shared.u32 	%r40, [%r101];
	setp.lt.s32 	%p23, %r40, 0;
	@%p23 bra 	$L__BB0_36;
	setp.lt.s32 	%p24, %r39, 0;
	@%p24 bra 	$L__BB0_35;
	setp.lt.u32 	%p25, %r39, %r40;
	@%p25 bra 	$L__BB0_36;
	st.shared.u32 	[%r8], %r38;
	bra.uni 	$L__BB0_36;
$L__BB0_35:
	st.shared.u32 	[%r8], %r38;
$L__BB0_36:
	ld.shared.u32 	%r102, [%r10];
	ld.shared.u32 	%r41, [%r10+32];
	shl.b32 	%r103, %r102, 2;
	add.s32 	%r104, %r5, %r103;
	ld.shared.u32 	%r42, [%r104];
	shl.b32 	%r105, %r41, 2;
	add.s32 	%r106, %r5, %r105;
	ld.shared.u32 	%r43, [%r106];
	setp.lt.s32 	%p26, %r43, 0;
	@%p26 bra 	$L__BB0_41;
	setp.lt.s32 	%p27, %r42, 0;
	@%p27 bra 	$L__BB0_40;
	setp.ge.u32 	%p28, %r42, %r43;
	@%p28 bra 	$L__BB0_41;
	st.shared.u32 	[%r10], %r41;
	bra.uni 	$L__BB0_41;
$L__BB0_40:
	st.shared.u32 	[%r10], %r41;
$L__BB0_41:
	bar.sync 	0;
	setp.gt.u32 	%p29, %r3, 3;
	@%p29 bra 	$L__BB0_52;
	ld.shared.u32 	%r107, [%r8];
	ld.shared.u32 	%r44, [%r8+16];
	shl.b32 	%r108, %r107, 2;
	add.s32 	%r109, %r2, %r108;
	ld.shared.u32 	%r45, [%r109];
	shl.b32 	%r110, %r44, 2;
	add.s32 	%r111, %r2, %r110;
	ld.shared.u32 	%r46, [%r111];
	setp.lt.s32 	%p30, %r46, 0;
	@%p30 bra 	$L__BB0_47;
	setp.lt.s32 	%p31, %r45, 0;
	@%p31 bra 	$L__BB0_46;
	setp.lt.u32 	%p32, %r45, %r46;
	@%p32 bra 	$L__BB0_47;
	st.shared.u32 	[%r8], %r44;
	bra.uni 	$L__BB0_47;
$L__BB0_46:
	st.shared.u32 	[%r8], %r44;
$L__BB0_47:
	ld.shared.u32 	%r112, [%r10];
	ld.shared.u32 	%r47, [%r10+16];
	shl.b32 	%r113, %r112, 2;
	add.s32 	%r114, %r5, %r113;
	ld.shared.u32 	%r48, [%r114];
	shl.b32 	%r115, %r47, 2;
	add.s32 	%r116, %r5, %r115;
	ld.shared.u32 	%r49, [%r116];
	setp.lt.s32 	%p33, %r49, 0;
	@%p33 bra 	$L__BB0_52;
	setp.lt.s32 	%p34, %r48, 0;
	@%p34 bra 	$L__BB0_51;
	setp.ge.u32 	%p35, %r48, %r49;
	@%p35 bra 	$L__BB0_52;
	st.shared.u32 	[%r10], %r47;
	bra.uni 	$L__BB0_52;
$L__BB0_51:
	st.shared.u32 	[%r10], %r47;
$L__BB0_52:
	bar.sync 	0;
	setp.gt.u32 	%p36, %r3, 1;
	@%p36 bra 	$L__BB0_63;
	ld.shared.u32 	%r117, [%r8];
	ld.shared.u32 	%r50, [%r8+8];
	shl.b32 	%r118, %r117, 2;
	add.s32 	%r119, %r2, %r118;
	ld.shared.u32 	%r51, [%r119];
	shl.b32 	%r120, %r50, 2;
	add.s32 	%r121, %r2, %r120;
	ld.shared.u32 	%r52, [%r121];
	setp.lt.s32 	%p37, %r52, 0;
	@%p37 bra 	$L__BB0_58;
	setp.lt.s32 	%p38, %r51, 0;
	@%p38 bra 	$L__BB0_57;
	setp.lt.u32 	%p39, %r51, %r52;
	@%p39 bra 	$L__BB0_58;
	st.shared.u32 	[%r8], %r50;
	bra.uni 	$L__BB0_58;
$L__BB0_57:
	st.shared.u32 	[%r8], %r50;
$L__BB0_58:
	ld.shared.u32 	%r122, [%r10];
	ld.shared.u32 	%r53, [%r10+8];
	shl.b32 	%r123, %r122, 2;
	add.s32 	%r124, %r5, %r123;
	ld.shared.u32 	%r54, [%r124];
	shl.b32 	%r125, %r53, 2;
	add.s32 	%r126, %r5, %r125;
	ld.shared.u32 	%r55, [%r126];
	setp.lt.s32 	%p40, %r55, 0;
	@%p40 bra 	$L__BB0_63;
	setp.lt.s32 	%p41, %r54, 0;
	@%p41 bra 	$L__BB0_62;
	setp.ge.u32 	%p42, %r54, %r55;
	@%p42 bra 	$L__BB0_63;
	st.shared.u32 	[%r10], %r53;
	bra.uni 	$L__BB0_63;
$L__BB0_62:
	st.shared.u32 	[%r10], %r53;
$L__BB0_63:
	setp.ne.s32 	%p43, %r3, 0;
	bar.sync 	0;
	@%p43 bra 	$L__BB0_74;
	ld.shared.u32 	%r127, [%r8];
	ld.shared.u32 	%r56, [%r7+4];
	shl.b32 	%r128, %r127, 2;
	add.s32 	%r129, %r2, %r128;
	ld.shared.u32 	%r57, [%r129];
	shl.b32 	%r130, %r56, 2;
	add.s32 	%r131, %r2, %r130;
	ld.shared.u32 	%r58, [%r131];
	setp.lt.s32 	%p44, %r58, 0;
	@%p44 bra 	$L__BB0_69;
	setp.lt.s32 	%p45, %r57, 0;
	@%p45 bra 	$L__BB0_68;
	setp.lt.u32 	%p46, %r57, %r58;
	@%p46 bra 	$L__BB0_69;
	st.shared.u32 	[%r8], %r56;
	bra.uni 	$L__BB0_69;
$L__BB0_68:
	st.shared.u32 	[%r8], %r56;
$L__BB0_69:
	ld.shared.u32 	%r132, [%r10];
	ld.shared.u32 	%r59, [%r9+4];
	shl.b32 	%r133, %r132, 2;
	add.s32 	%r134, %r5, %r133;
	ld.shared.u32 	%r60, [%r134];
	shl.b32 	%r135, %r59, 2;
	add.s32 	%r136, %r5, %r135;
	ld.shared.u32 	%r61, [%r136];
	setp.lt.s32 	%p47, %r61, 0;
	@%p47 bra 	$L__BB0_74;
	setp.lt.s32 	%p48, %r60, 0;
	@%p48 bra 	$L__BB0_73;
	setp.ge.u32 	%p49, %r60, %r61;
	@%p49 bra 	$L__BB0_74;
	st.shared.u32 	[%r10], %r59;
	bra.uni 	$L__BB0_74;
$L__BB0_73:
	st.shared.u32 	[%r10], %r59;
$L__BB0_74:
	setp.ne.s32 	%p50, %r3, 0;
	bar.sync 	0;
	@%p50 bra 	$L__BB0_87;
	cvta.to.global.u64 	%rd19, %rd3;
	ld.shared.u32 	%rd20, [%r7];
	add.s64 	%rd21, %rd19, %rd20;
	ld.global.u8 	%rs7, [%rd21];
	mul.wide.u16 	%r137, %rs7, 10;
	ld.shared.u32 	%rd22, [%r9];
	add.s64 	%rd23, %rd19, %rd22;
	ld.global.u8 	%r138, [%rd23];
	add.s32 	%r139, %r137, %r138;
	st.shared.u32 	[%r11], %r139;
	bar.sync 	0;
	setp.gt.u32 	%p51, %r1, 15;
	@%p51 bra 	$L__BB0_77;
	ld.shared.u32 	%r140, [%r11+64];
	ld.shared.u32 	%r141, [%r11];
	add.s32 	%r142, %r141, %r140;
	st.shared.u32 	[%r11], %r142;
$L__BB0_77:
	bar.sync 	0;
	setp.gt.u32 	%p52, %r1, 7;
	@%p52 bra 	$L__BB0_79;
	ld.shared.u32 	%r143, [%r11+32];
	ld.shared.u32 	%r144, [%r11];
	add.s32 	%r145, %r144, %r143;
	st.shared.u32 	[%r11], %r145;
$L__BB0_79:
	bar.sync 	0;
	setp.gt.u32 	%p53, %r1, 3;
	@%p53 bra 	$L__BB0_81;
	ld.shared.u32 	%r146, [%r11+16];
	ld.shared.u32 	%r147, [%r11];
	add.s32 	%r148, %r147, %r146;
	st.shared.u32 	[%r11], %r148;
$L__BB0_81:
	bar.sync 	0;
	setp.gt.u32 	%p54, %r1, 1;
	@%p54 bra 	$L__BB0_83;
	ld.shared.u32 	%r149, [%r11+8];
	ld.shared.u32 	%r150, [%r11];
	add.s32 	%r151, %r150, %r149;
	st.shared.u32 	[%r11], %r151;
$L__BB0_83:
	bar.sync 	0;
	setp.ne.s32 	%p55, %r1, 0;
	@%p55 bra 	$L__BB0_85;
	ld.shared.u32 	%r152, [_ZZ11part2KernelPKcS0_PKhPjjjE10sharedSums+4];
	ld.shared.u32 	%r153, [%r11];
	add.s32 	%r154, %r153, %r152;
	st.shared.u32 	[%r11], %r154;
$L__BB0_85:
	setp.ne.s32 	%p56, %r1, 0;
	bar.sync 	0;
	@%p56 bra 	$L__BB0_87;
	ld.shared.u32 	%r155, [_ZZ11part2KernelPKcS0_PKhPjjjE10sharedSums];
	cvta.to.global.u64 	%rd24, %rd4;
	mul.wide.u32 	%rd25, %r12, 4;
	add.s64 	%rd26, %rd24, %rd25;
	st.global.u32 	[%rd26], %r155;
$L__BB0_87:
	ret;

}


// ===== COMPILED SASS (sm_100) =====

	.target	sm_100

	.elftype	@"ET_EXEC"


//--------------------- .note.nv.tkinfo           --------------------------
	.section	.note.nv.tkinfo,"",@"SHT_NOTE"
	.sectionflags	@"SHF_NOTE_NV_TKINFO"
	.tkinfo
        /*0018*/ 	.word	0x00000002
        /*0030*/ 	.string	""
        /*0030*/ 	.string	"ptxas"
        /*0030*/ 	.string	"Cuda compilation tools, release 13.0, V13.0.88"
        /*0030*/ 	.string	"Build cuda_13.0.r13.0/compiler.36424714_0"
        /*0030*/ 	.string	"-arch sm_100 -m 64 "



//--------------------- .note.nv.cuinfo           --------------------------
	.section	.note.nv.cuinfo,"",@"SHT_NOTE"
	.sectionflags	@"SHF_NOTE_NV_CUINFO"
        /*0018*/ 	.short	0x0002
        /*001a*/ 	.short	0x0064
        /*001c*/ 	.short	0x0082
	.zero		2


//--------------------- .nv.info                  --------------------------
	.section	.nv.info,"",@"SHT_CUDA_INFO"
	.align	4


	//----- nvinfo : EIATTR_REGCOUNT
	.align		4
        /*0000*/ 	.byte	0x04, 0x2f
        /*0002*/ 	.short	(.L_1 - .L_0)
	.align		4
.L_0:
        /*0004*/ 	.word	index@(_Z11part2KernelPKcS0_PKhPjjj)
        /*0008*/ 	.word	0x00000017


	//----- nvinfo : EIATTR_FRAME_SIZE
	.align		4
.L_1:
        /*000c*/ 	.byte	0x04, 0x11
        /*000e*/ 	.short	(.L_3 - .L_2)
	.align		4
.L_2:
        /*0010*/ 	.word	index@(_Z11part2KernelPKcS0_PKhPjjj)
        /*0014*/ 	.word	0x00000000


	//----- nvinfo : EIATTR_MIN_STACK_SIZE
	.align		4
.L_3:
        /*0018*/ 	.byte	0x04, 0x12
        /*001a*/ 	.short	(.L_5 - .L_4)
	.align		4
.L_4:
        /*001c*/ 	.word	index@(_Z11part2KernelPKcS0_PKhPjjj)
        /*0020*/ 	.word	0x00000000
.L_5:


//--------------------- .nv.compat                --------------------------
	.section	.nv.compat,"",@"SHT_CUDA_COMPAT_INFO"
	.align	4
        /*0000*/ 	.byte	0x02, 0x09, 0x00, 0x00, 0x02, 0x02, 0x01, 0x00, 0x02, 0x05, 0x05, 0x00, 0x03, 0x07, 0x01, 0x01
        /*0010*/ 	.byte	0x02, 0x03, 0x00, 0x00, 0x02, 0x06, 0x01, 0x00, 0x04, 0x0b, 0x08, 0x00, 0x09, 0x00, 0x00, 0x00
        /*0020*/ 	.byte	0x00, 0x00, 0x00, 0x00


//--------------------- .nv.info._Z11part2KernelPKcS0_PKhPjjj --------------------------
	.section	.nv.info._Z11part2KernelPKcS0_PKhPjjj,"",@"SHT_CUDA_INFO"
	.sectionflags	@""
	.align	4


	//----- nvinfo : EIATTR_CUDA_API_VERSION
	.align		4
        /*0000*/ 	.byte	0x04, 0x37
        /*0002*/ 	.short	(.L_7 - .L_6)
.L_6:
        /*0004*/ 	.word	0x00000082


	//----- nvinfo : EIATTR_KPARAM_INFO
	.align		4
.L_7:
        /*0008*/ 	.byte	0x04, 0x17
        /*000a*/ 	.short	(.L_9 - .L_8)
.L_8:
        /*000c*/ 	.word	0x00000000
        /*0010*/ 	.short	0x0005
        /*0012*/ 	.short	0x0024
        /*0014*/ 	.byte	0x00, 0xf0, 0x11, 0x00


	//----- nvinfo : EIATTR_KPARAM_INFO
	.align		4
.L_9:
        /*0018*/ 	.byte	0x04, 0x17
        /*001a*/ 	.short	(.L_11 - .L_10)
.L_10:
        /*001c*/ 	.word	0x00000000
        /*0020*/ 	.short	0x0004
        /*0022*/ 	.short	0x0020
        /*0024*/ 	.byte	0x00, 0xf0, 0x11, 0x00


	//----- nvinfo : EIATTR_KPARAM_INFO
	.align		4
.L_11:
        /*0028*/ 	.byte	0x04, 0x17
        /*002a*/ 	.short	(.L_13 - .L_12)
.L_12:
        /*002c*/ 	.word	0x00000000
        /*0030*/ 	.short	0x0003
        /*0032*/ 	.short	0x0018
        /*0034*/ 	.byte	0x00, 0xf5, 0x21, 0x00


	//----- nvinfo : EIATTR_KPARAM_INFO
	.align		4
.L_13:
        /*0038*/ 	.byte	0x04, 0x17
        /*003a*/ 	.short	(.L_15 - .L_14)
.L_14:
        /*003c*/ 	.word	0x00000000
        /*0040*/ 	.short	0x0002
        /*0042*/ 	.short	0x0010
        /*0044*/ 	.byte	0x00, 0xf5, 0x21, 0x00


	//----- nvinfo : EIATTR_KPARAM_INFO
	.align		4
.L_15:
        /*0048*/ 	.byte	0x04, 0x17
        /*004a*/ 	.short	(.L_17 - .L_16)
.L_16:
        /*004c*/ 	.word	0x00000000
        /*0050*/ 	.short	0x0001
        /*0052*/ 	.short	0x0008
        /*0054*/ 	.byte	0x00, 0xf5, 0x21, 0x00


	//----- nvinfo : EIATTR_KPARAM_INFO
	.align		4
.L_17:
        /*0058*/ 	.byte	0x04, 0x17
        /*005a*/ 	.short	(.L_19 - .L_18)
.L_18:
        /*005c*/ 	.word	0x00000000
        /*0060*/ 	.short	0x0000
        /*0062*/ 	.short	0x0000
        /*0064*/ 	.byte	0x00, 0xf5, 0x21, 0x00


	//----- nvinfo : EIATTR_SPARSE_MMA_MASK
	.align		4
.L_19:
        /*0068*/ 	.byte	0x03, 0x50
        /*006a*/ 	.short	0x0000


	//----- nvinfo : EIATTR_MAXREG_COUNT
	.align		4
        /*006c*/ 	.byte	0x03, 0x1b
        /*006e*/ 	.short	0x00ff


	//----- nvinfo : EIATTR_NUM_BARRIERS
	.align		4
        /*0070*/ 	.byte	0x02, 0x4c
        /*0072*/ 	.byte	0x01
	.zero		1


	//----- nvinfo : EIATTR_MERCURY_ISA_VERSION
	.align		4
        /*0074*/ 	.byte	0x03, 0x5f
        /*0076*/ 	.short	0x0101


	//----- nvinfo : EIATTR_VRC_CTA_INIT_COUNT
	.align		4
        /*0078*/ 	.byte	0x02, 0x4a
	.zero		1
	.zero		1


	//----- nvinfo : EIATTR_EXIT_INSTR_OFFSETS
	.align		4
        /*007c*/ 	.byte	0x04, 0x1c
        /*007e*/ 	.short	(.L_21 - .L_20)


	//   ....[0]....
.L_20:
        /*0080*/ 	.word	0x00000250


	//   ....[1]....
        /*0084*/ 	.word	0x000012b0


	//   ....[2]....
        /*0088*/ 	.word	0x00001590


	//   ....[3]....
        /*008c*/ 	.word	0x00001610


	//----- nvinfo : EIATTR_CRS_STACK_SIZE
	.align		4
.L_21:
        /*0090*/ 	.byte	0x04, 0x1e
        /*0092*/ 	.short	(.L_23 - .L_22)
.L_22:
        /*0094*/ 	.word	0x00000000


	//----- nvinfo : EIATTR_CBANK_PARAM_SIZE
	.align		4
.L_23:
        /*0098*/ 	.byte	0x03, 0x19
        /*009a*/ 	.short	0x0028


	//----- nvinfo : EIATTR_PARAM_CBANK
	.align		4
        /*009c*/ 	.byte	0x04, 0x0a
        /*009e*/ 	.short	(.L_25 - .L_24)
	.align		4
.L_24:
        /*00a0*/ 	.word	index@(.nv.constant0._Z11part2KernelPKcS0_PKhPjjj)
        /*00a4*/ 	.short	0x0380
        /*00a6*/ 	.short	0x0028


	//----- nvinfo : EIATTR_SW_WAR
	.align		4
.L_25:
        /*00a8*/ 	.byte	0x04, 0x36
        /*00aa*/ 	.short	(.L_27 - .L_26)
.L_26:
        /*00ac*/ 	.word	0x00000008
.L_27:


//--------------------- .nv.callgraph             --------------------------
	.section	.nv.callgraph,"",@"SHT_CUDA_CALLGRAPH"
	.align	4
	.sectionentsize	8
	.align		4
        /*0000*/ 	.word	0x00000000
	.align		4
        /*0004*/ 	.word	0xffffffff
	.align		4
        /*0008*/ 	.word	0x00000000
	.align		4
        /*000c*/ 	.word	0xfffffffe
	.align		4
        /*0010*/ 	.word	0x00000000
	.align		4
        /*0014*/ 	.word	0xfffffffd
	.align		4
        /*0018*/ 	.word	0x00000000
	.align		4
        /*001c*/ 	.word	0xfffffffc


//--------------------- .text._Z11part2KernelPKcS0_PKhPjjj --------------------------
	.section	.text._Z11part2KernelPKcS0_PKhPjjj,"ax",@progbits
	.align	128
        .global         _Z11part2KernelPKcS0_PKhPjjj
        .type           _Z11part2KernelPKcS0_PKhPjjj,@function
        .size           _Z11part2KernelPKcS0_PKhPjjj,(.L_x_43 - _Z11part2KernelPKcS0_PKhPjjj)
        .other          _Z11part2KernelPKcS0_PKhPjjj,@"STO_CUDA_ENTRY STV_DEFAULT"
_Z11part2KernelPKcS0_PKhPjjj:
.text._Z11part2KernelPKcS0_PKhPjjj:
[----:B------:R-:W-:Y:S01]  /*0000*/  LDC R1, c[0x0][0x37c] ;  /* 0x0000df00ff017b82 */ /* 0x000fe20000000800 */
[----:B------:R-:W0:Y:S07]  /*0010*/  S2R R5, SR_TID.X ;  /* 0x0000000000057919 */ /* 0x000e2e0000002100 */
[----:B------:R-:W1:Y:S01]  /*0020*/  S2UR UR8, SR_CgaCtaId ;  /* 0x00000000000879c3 */ /* 0x000e620000008800 */
[----:B------:R-:W-:Y:S01]  /*0030*/  UMOV UR4, 0x400 ;  /* 0x0000040000047882 */ /* 0x000fe20000000000 */
[----:B------:R-:W2:Y:S01]  /*0040*/  LDCU UR10, c[0x0][0x360] ;  /* 0x00006c00ff0a77ac */ /* 0x000ea20008000800 */
[----:B------:R-:W3:Y:S01]  /*0050*/  S2R R14, SR_TID.Y ;  /* 0x00000000000e7919 */ /* 0x000ee20000002200 */
[----:B------:R-:W-:Y:S01]  /*0060*/  IMAD.MOV.U32 R2, RZ, RZ, -0x1 ;  /* 0xffffffffff027424 */ /* 0x000fe200078e00ff */
[----:B------:R-:W-:Y:S01]  /*0070*/  UIADD3 UR5, UPT, UPT, UR4, 0x1000, URZ ;  /* 0x0000100004057890 */ /* 0x000fe2000fffe0ff */
[----:B------:R-:W2:Y:S01]  /*0080*/  S2R R0, SR_CTAID.X ;  /* 0x0000000000007919 */ /* 0x000ea20000002500 */
[----:B------:R-:W-:-:S02]  /*0090*/  UIADD3 UR6, UPT, UPT, UR4, 0x2000, URZ ;  /* 0x0000200004067890 */ /* 0x000fc4000fffe0ff */
[----:B------:R-:W-:Y:S01]  /*00a0*/  UIADD3 UR7, UPT, UPT, UR4, 0x3000, URZ ;  /* 0x0000300004077890 */ /* 0x000fe2000fffe0ff */
[----:B------:R-:W4:Y:S01]  /*00b0*/  LDCU.64 UR12, c[0x0][0x3a0] ;  /* 0x00007400ff0c77ac */ /* 0x000f220008000a00 */
[----:B-1----:R-:W-:Y:S02]  /*00c0*/  ULEA UR9, UR8, UR4, 0x18 ;  /* 0x0000000408097291 */ /* 0x002fe4000f8ec0ff */
[----:B------:R-:W-:Y:S02]  /*00d0*/  ULEA UR5, UR8, UR5, 0x18 ;  /* 0x0000000508057291 */ /* 0x000fe4000f8ec0ff */
[----:B------:R-:W-:Y:S02]  /*00e0*/  ULEA UR6, UR8, UR6, 0x18 ;  /* 0x0000000608067291 */ /* 0x000fe4000f8ec0ff */
[----:B------:R-:W-:Y:S01]  /*00f0*/  ULEA UR7, UR8, UR7, 0x18 ;  /* 0x0000000708077291 */ /* 0x000fe2000f8ec0ff */
[C---:B0-----:R-:W-:Y:S01]  /*0100*/  LEA R12, R5.reuse, UR9, 0x7 ;  /* 0x00000009050c7c11 */ /* 0x041fe2000f8e38ff */
[----:B------:R-:W-:Y:S01]  /*0110*/  UIADD3 UR4, UPT, UPT, UR4, 0x4000, URZ ;  /* 0x0000400004047890 */ /* 0x000fe2000fffe0ff */
[----:B------:R-:W-:-:S02]  /*0120*/  LEA R11, R5, UR5, 0x7 ;  /* 0x00000005050b7c11 */ /* 0x000fc4000f8e38ff */
[C---:B---3--:R-:W-:Y:S01]  /*0130*/  ISETP.NE.AND P1, PT, R14.reuse, RZ, PT ;  /* 0x000000ff0e00720c */ /* 0x048fe20003f25270 */
[----:B------:R-:W-:Y:S01]  /*0140*/  ULEA UR4, UR8, UR4, 0x18 ;  /* 0x0000000408047291 */ /* 0x000fe2000f8ec0ff */
[C---:B------:R-:W-:Y:S01]  /*0150*/  LEA R10, R5.reuse, UR6, 0x7 ;  /* 0x00000006050a7c11 */ /* 0x040fe2000f8e38ff */
[C---:B------:R-:W-:Y:S01]  /*0160*/  IMAD R15, R14.reuse, 0x4, R12 ;  /* 0x000000040e0f7824 */ /* 0x040fe200078e020c */
[C---:B------:R-:W-:Y:S01]  /*0170*/  LEA R9, R5.reuse, UR7, 0x7 ;  /* 0x0000000705097c11 */ /* 0x040fe2000f8e38ff */
[C---:B------:R-:W-:Y:S01]  /*0180*/  IMAD R8, R14.reuse, 0x4, R11 ;  /* 0x000000040e087824 */ /* 0x040fe200078e020b */
[C---:B----4-:R-:W-:Y:S01]  /*0190*/  ISETP.GE.U32.AND P0, PT, R14.reuse, UR13, PT ;  /* 0x0000000d0e007c0c */ /* 0x050fe2000bf06070 */
[C---:B------:R-:W-:Y:S01]  /*01a0*/  IMAD R7, R14.reuse, 0x4, R10 ;  /* 0x000000040e077824 */ /* 0x040fe200078e020a */
[----:B------:R-:W-:Y:S01]  /*01b0*/  LEA R4, R5, UR4, 0x2 ;  /* 0x0000000405047c11 */ /* 0x000fe2000f8e10ff */
[----:B------:R-:W-:Y:S01]  /*01c0*/  IMAD R6, R14, 0x4, R9 ;  /* 0x000000040e067824 */ /* 0x000fe200078e0209 */
[----:B------:R0:W-:Y:S01]  /*01d0*/  STS [R15], R2 ;  /* 0x000000020f007388 */ /* 0x0001e20000000800 */
[----:B--2---:R-:W-:-:S03]  /*01e0*/  IMAD R13, R0, UR10, R5 ;  /* 0x0000000a000d7c24 */ /* 0x004fc6000f8e0205 */
[----:B------:R0:W-:Y:S02]  /*01f0*/  STS [R8], R2 ;  /* 0x0000000208007388 */ /* 0x0001e40000000800 */
[----:B------:R-:W-:Y:S02]  /*0200*/  ISETP.GE.U32.OR P0, PT, R13, UR12, P0 ;  /* 0x0000000c0d007c0c */ /* 0x000fe40008706470 */
[----:B------:R0:W-:Y:S04]  /*0210*/  STS [R7], R14 ;  /* 0x0000000e07007388 */ /* 0x0001e80000000800 */
[----:B------:R0:W-:Y:S04]  /*0220*/  STS [R6], R14 ;  /* 0x0000000e06007388 */ /* 0x0001e80000000800 */
[----:B------:R0:W-:Y:S01]  /*0230*/  @!P1 STS [R4], RZ ;  /* 0x000000ff04009388 */ /* 0x0001e20000000800 */
[----:B------:R-:W-:Y:S06]  /*0240*/  BAR.SYNC.DEFER_BLOCKING 0x0 ;  /* 0x0000000000007b1d */ /* 0x000fec0000010000 */
[----:B------:R-:W-:Y:S05]  /*0250*/  @P0 EXIT ;  /* 0x000000000000094d */ /* 0x000fea0003800000 */
[----:B------:R-:W-:Y:S01]  /*0260*/  BSSY.RECONVERGENT B0, `(.L_x_0) ;  /* 0x0000027000007945 */ /* 0x000fe20003800200 */
[----:B------:R-:W-:Y:S01]  /*0270*/  IMAD.MOV.U32 R18, RZ, RZ, RZ ;  /* 0x000000ffff127224 */ /* 0x000fe200078e00ff */
[----:B------:R-:W1:Y:S01]  /*0280*/  LDCU.64 UR6, c[0x0][0x358] ;  /* 0x00006b00ff0677ac */ /* 0x000e620008000a00 */
[----:B------:R-:W-:Y:S01]  /*0290*/  IMAD.MOV.U32 R16, RZ, RZ, 0x40 ;  /* 0x00000040ff107424 */ /* 0x000fe200078e00ff */
[----:B------:R-:W2:Y:S01]  /*02a0*/  LDCU.64 UR8, c[0x0][0x388] ;  /* 0x00007100ff0877ac */ /* 0x000ea20008000a00 */
[----:B------:R-:W3:Y:S05]  /*02b0*/  LDCU.64 UR4, c[0x0][0x380] ;  /* 0x00007000ff0477ac */ /* 0x000eea0008000a00 */
.L_x_5:
[----:B------:R-:W-:Y:S01]  /*02c0*/  BSSY.RECONVERGENT B1, `(.L_x_1) ;  /* 0x0000013000017945 */ /* 0x000fe20003800200 */
[----:B------:R-:W-:Y:S02]  /*02d0*/  IMAD R20, R13, 0x40, R18 ;  /* 0x000000400d147824 */ /* 0x000fe400078e0212 */
[----:B------:R-:W-:-:S07]  /*02e0*/  IMAD.MOV.U32 R17, RZ, RZ, RZ ;  /* 0x000000ffff117224 */ /* 0x000fce00078e00ff */
.L_x_3:
[----:B0-----:R-:W-:-:S05]  /*02f0*/  IMAD.IADD R2, R20, 0x1, R17 ;  /* 0x0000000114027824 */ /* 0x001fca00078e0211 */
[----:B---3--:R-:W-:-:S05]  /*0300*/  IADD3 R2, P0, PT, R2, UR4, RZ ;  /* 0x0000000402027c10 */ /* 0x008fca000ff1e0ff */
[----:B------:R-:W-:-:S05]  /*0310*/  IMAD.X R3, RZ, RZ, UR5, P0 ;  /* 0x00000005ff037e24 */ /* 0x000fca00080e06ff */
[----:B-1----:R-:W3:Y:S02]  /*0320*/  LDG.E.U8 R19, desc[UR6][R2.64] ;  /* 0x0000000602137981 */ /* 0x002ee4000c1e1100 */
[----:B---3--:R-:W-:-:S13]  /*0330*/  ISETP.NE.AND P0, PT, R19, RZ, PT ;  /* 0x000000ff1300720c */ /* 0x008fda0003f05270 */
[----:B------:R-:W-:Y:S05]  /*0340*/  @!P0 BRA `(.L_x_2) ;  /* 0x0000000000288947 */ /* 0x000fea0003800000 */
[----:B------:R-:W-:-:S05]  /*0350*/  IMAD R2, R14, 0x8, R17 ;  /* 0x000000080e027824 */ /* 0x000fca00078e0211 */
[----:B--2---:R-:W-:-:S05]  /*0360*/  IADD3 R2, P0, PT, R2, UR8, RZ ;  /* 0x0000000802027c10 */ /* 0x004fca000ff1e0ff */
[----:B------:R-:W-:-:S05]  /*0370*/  IMAD.X R3, RZ, RZ, UR9, P0 ;  /* 0x00000009ff037e24 */ /* 0x000fca00080e06ff */
[----:B------:R-:W2:Y:S02]  /*0380*/  LDG.E.U8 R2, desc[UR6][R2.64] ;  /* 0x0000000602027981 */ /* 0x000ea4000c1e1100 */
[----:B--2---:R-:W-:-:S13]  /*0390*/  ISETP.NE.AND P0, PT, R19, R2, PT ;  /* 0x000000021300720c */ /* 0x004fda0003f05270 */
[----:B------:R-:W-:Y:S05]  /*03a0*/  @P0 BRA `(.L_x_2) ;  /* 0x0000000000100947 */ /* 0x000fea0003800000 */
[----:B------:R-:W-:-:S05]  /*03b0*/  VIADD R17, R17, 0x1 ;  /* 0x0000000111117836 */ /* 0x000fca0000000000 */
[----:B------:R-:W-:-:S13]  /*03c0*/  ISETP.NE.AND P0, PT, R17, R16, PT ;  /* 0x000000101100720c */ /* 0x000fda0003f05270 */
[----:B------:R-:W-:Y:S05]  /*03d0*/  @P0 BRA `(.L_x_3) ;  /* 0xfffffffc00c40947 */ /* 0x000fea000383ffff */
[----:B------:R-:W-:-:S07]  /*03e0*/  IMAD.MOV.U32 R17, RZ, RZ, R16 ;  /* 0x000000ffff117224 */ /* 0x000fce00078e0010 */
.L_x_2:
[----:B--2---:R-:W-:Y:S05]  /*03f0*/  BSYNC.RECONVERGENT B1 ;  /* 0x0000000000017941 */ /* 0x004fea0003800200 */
.L_x_1:
[----:B------:R-:W0:Y:S01]  /*0400*/  LDCU.64 UR10, c[0x0][0x388] ;  /* 0x00007100ff0a77ac */ /* 0x000e220008000a00 */
[----:B------:R-:W-:-:S05]  /*0410*/  IMAD R2, R14, 0x8, R17 ;  /* 0x000000080e027824 */ /* 0x000fca00078e0211 */
[----:B0-----:R-:W-:-:S05]  /*0420*/  IADD3 R2, P0, PT, R2, UR10, RZ ;  /* 0x0000000a02027c10 */ /* 0x001fca000ff1e0ff */
[----:B------:R-:W-:-:S05]  /*0430*/  IMAD.X R3, RZ, RZ, UR11, P0 ;  /* 0x0000000bff037e24 */ /* 0x000fca00080e06ff */
[----:B------:R-:W2:Y:S02]  /*0440*/  LDG.E.U8 R2, desc[UR6][R2.64] ;  /* 0x0000000602027981 */ /* 0x000ea4000c1e1100 */
[----:B--2---:R-:W-:-:S13]  /*0450*/  ISETP.NE.AND P0, PT, R2, RZ, PT ;  /* 0x000000ff0200720c */ /* 0x004fda0003f05270 */
[----:B------:R-:W-:Y:S05]  /*0460*/  @!P0 BRA `(.L_x_4) ;  /* 0x0000000000148947 */ /* 0x000fea0003800000 */
[----:B------:R-:W-:Y:S02]  /*0470*/  VIADD R18, R18, 0x1 ;  /* 0x0000000112127836 */ /* 0x000fe40000000000 */
[----:B------:R-:W-:-:S03]  /*0480*/  VIADD R16, R16, 0xffffffff ;  /* 0xffffffff10107836 */ /* 0x000fc60000000000 */
[----:B------:R-:W-:-:S13]  /*0490*/  ISETP.NE.AND P0, PT, R18, 0x40, PT ;  /* 0x000000401200780c */ /* 0x000fda0003f05270 */
[----:B------:R-:W-:Y:S05]  /*04a0*/  @P0 BRA `(.L_x_5) ;  /* 0xfffffffc00840947 */ /* 0x000fea000383ffff */
[----:B------:R-:W-:Y:S05]  /*04b0*/  BRA `(.L_x_6) ;  /* 0x0000000000047947 */ /* 0x000fea0003800000 */
.L_x_4:
[----:B------:R0:W-:Y:S02]  /*04c0*/  STS [R15], R18 ;  /* 0x000000120f007388 */ /* 0x0001e40000000800 */
.L_x_6:
[----:B------:R-:W-:Y:S05]  /*04d0*/  BSYNC.RECONVERGENT B0 ;  /* 0x0000000000007941 */ /* 0x000fea0003800200 */
.L_x_0:
[----:B------:R-:W-:Y:S01]  /*04e0*/  BSSY.RECONVERGENT B0, `(.L_x_7) ;  /* 0x0000026000007945 */ /* 0x000fe20003800200 */
[----:B0-----:R-:W-:Y:S01]  /*04f0*/  IMAD.MOV.U32 R15, RZ, RZ, 0x3f ;  /* 0x0000003fff0f7424 */ /* 0x001fe200078e00ff */
[----:B------:R-:W0:Y:S01]  /*0500*/  LDCU.64 UR8, c[0x0][0x388] ;  /* 0x00007100ff0877ac */ /* 0x000e220008000a00 */
[----:B------:R-:W-:Y:S01]  /*0510*/  IMAD.MOV.U32 R16, RZ, RZ, 0x1 ;  /* 0x00000001ff107424 */ /* 0x000fe200078e00ff */
[----:B------:R-:W1:Y:S06]  /*0520*/  LDCU.64 UR4, c[0x0][0x380] ;  /* 0x00007000ff0477ac */ /* 0x000e6c0008000a00 */
.L_x_12:
[----:B------:R-:W-:Y:S01]  /*0530*/  BSSY.RECONVERGENT B1, `(.L_x_8) ;  /* 0x0000013000017945 */ /* 0x000fe20003800200 */
[----:B------:R-:W-:Y:S02]  /*0540*/  IMAD R18, R13, 0x40, R15 ;  /* 0x000000400d127824 */ /* 0x000fe400078e020f */
[----:B------:R-:W-:-:S07]  /*0550*/  IMAD.MOV.U32 R17, RZ, RZ, RZ ;  /* 0x000000ffff117224 */ /* 0x000fce00078e00ff */
.L_x_10:
[----:B------:R-:W-:-:S05]  /*0560*/  IMAD.IADD R2, R18, 0x1, R17 ;  /* 0x0000000112027824 */ /* 0x000fca00078e0211 */
[----:B-1----:R-:W-:-:S05]  /*0570*/  IADD3 R2, P0, PT, R2, UR4, RZ ;  /* 0x0000000402027c10 */ /* 0x002fca000ff1e0ff */
[----:B------:R-:W-:-:S05]  /*0580*/  IMAD.X R3, RZ, RZ, UR5, P0 ;  /* 0x00000005ff037e24 */ /* 0x000fca00080e06ff */
[----:B------:R-:W2:Y:S02]  /*0590*/  LDG.E.U8 R19, desc[UR6][R2.64] ;  /* 0x0000000602137981 */ /* 0x000ea4000c1e1100 */
[----:B--2---:R-:W-:-:S13]  /*05a0*/  ISETP.NE.AND P0, PT, R19, RZ, PT ;  /* 0x000000ff1300720c */ /* 0x004fda0003f05270 */
[----:B------:R-:W-:Y:S05]  /*05b0*/  @!P0 BRA `(.L_x_9) ;  /* 0x0000000000288947 */ /* 0x000fea0003800000 */
[----:B------:R-:W-:-:S05]  /*05c0*/  IMAD R2, R14, 0x8, R17 ;  /* 0x000000080e027824 */ /* 0x000fca00078e0211 */
[----:B0-----:R-:W-:-:S05]  /*05d0*/  IADD3 R2, P0, PT, R2, UR8, RZ ;  /* 0x0000000802027c10 */ /* 0x001fca000ff1e0ff */
        /* <DEDUP_REMOVED lines=8> */
.L_x_9:
[----:B0-----:R-:W-:Y:S05]  /*0660*/  BSYNC.RECONVERGENT B1 ;  /* 0x0000000000017941 */ /* 0x001fea0003800200 */
.L_x_8:
        /* <DEDUP_REMOVED lines=12> */
.L_x_11:
[----:B------:R0:W-:Y:S02]  /*0730*/  STS [R8], R15 ;  /* 0x0000000f08007388 */ /* 0x0001e40000000800 */
.L_x_13:
[----:B------:R-:W-:Y:S05]  /*0740*/  BSYNC.RECONVERGENT B0 ;  /* 0x0000000000007941 */ /* 0x000fea0003800200 */
.L_x_7:
[----:B------:R-:W-:Y:S01]  /*0750*/  BAR.SYNC.DEFER_BLOCKING 0x0 ;  /* 0x0000000000007b1d */ /* 0x000fe20000010000 */
[----:B------:R-:W-:-:S05]  /*0760*/  ISETP.GT.U32.AND P0, PT, R14, 0xf, PT ;  /* 0x0000000f0e00780c */ /* 0x000fca0003f04070 */
[----:B------:R-:W-:Y:S08]  /*0770*/  BSSY.RECONVERGENT B0, `(.L_x_14) ;  /* 0x000001e000007945 */ /* 0x000ff00003800200 */
[----:B------:R-:W-:Y:S05]  /*0780*/  @P0 BRA `(.L_x_15) ;  /* 0x0000000000700947 */ /* 0x000fea0003800000 */
[----:B------:R-:W0:Y:S01]  /*0790*/  LDS R2, [R7+0x40] ;  /* 0x0000400007027984 */ /* 0x000e220000000800 */
[----:B------:R-:W-:Y:S03]  /*07a0*/  BSSY.RECONVERGENT B1, `(.L_x_16) ;  /* 0x000000d000017945 */ /* 0x000fe60003800200 */
[----:B------:R-:W1:Y:S01]  /*07b0*/  LDS R3, [R7] ;  /* 0x0000000007037984 */ /* 0x000e620000000800 */
[--C-:B0-----:R-:W-:Y:S02]  /*07c0*/  IMAD R8, R2, 0x4, R12.reuse ;  /* 0x0000000402087824 */ /* 0x101fe400078e020c */
[----:B-1----:R-:W-:-:S04]  /*07d0*/  IMAD R3, R3, 0x4, R12 ;  /* 0x0000000403037824 */ /* 0x002fc800078e020c */
[----:B------:R-:W0:Y:S02]  /*07e0*/  LDS R8, [R8] ;  /* 0x0000000008087984 */ /* 0x000e240000000800 */
[----:B0-----:R-:W-:-:S13]  /*07f0*/  ISETP.GE.AND P0, PT, R8, RZ, PT ;  /* 0x000000ff0800720c */ /* 0x001fda0003f06270 */
[----:B------:R-:W-:Y:S05]  /*0800*/  @!P0 BRA `(.L_x_17) ;  /* 0x0000000000188947 */ /* 0x000fea0003800000 */
[----:B------:R-:W0:Y:S02]  /*0810*/  LDS R3, [R3] ;  /* 0x0000000003037984 */ /* 0x000e240000000800 */
[----:B0-----:R-:W-:-:S13]  /*0820*/  ISETP.GT.AND P0, PT, R3, -0x1, PT ;  /* 0xffffffff0300780c */ /* 0x001fda0003f04270 */
[----:B------:R0:W-:Y:S01]  /*0830*/  @!P0 STS [R7], R2 ;  /* 0x0000000207008388 */ /* 0x0001e20000000800 */
[----:B------:R-:W-:Y:S05]  /*0840*/  @!P0 BRA `(.L_x_17) ;  /* 0x0000000000088947 */ /* 0x000fea0003800000 */
[----:B------:R-:W-:-:S13]  /*0850*/  ISETP.GE.U32.AND P0, PT, R3, R8, PT ;  /* 0x000000080300720c */ /* 0x000fda0003f06070 */
[----:B------:R1:W-:Y:S02]  /*0860*/  @P0 STS [R7], R2 ;  /* 0x0000000207000388 */ /* 0x0003e40000000800 */
.L_x_17:
[----:B------:R-:W-:Y:S05]  /*0870*/  BSYNC.RECONVERGENT B1 ;  /* 0x0000000000017941 */ /* 0x000fea0003800200 */
.L_x_16:
[----:B------:R-:W2:Y:S04]  /*0880*/  LDS R3, [R6+0x40] ;  /* 0x0000400006037984 */ /* 0x000ea80000000800 */
[----:B01----:R-:W0:Y:S01]  /*0890*/  LDS R2, [R6] ;  /* 0x0000000006027984 */ /* 0x003e220000000800 */
[--C-:B--2---:R-:W-:Y:S02]  /*08a0*/  IMAD R8, R3, 0x4, R11.reuse ;  /* 0x0000000403087824 */ /* 0x104fe400078e020b */
[----:B0-----:R-:W-:-:S03]  /*08b0*/  IMAD R2, R2, 0x4, R11 ;  /* 0x0000000402027824 */ /* 0x001fc600078e020b */
        /* <DEDUP_REMOVED lines=8> */
[----:B------:R2:W-:Y:S02]  /*0940*/  @!P0 STS [R6], R3 ;  /* 0x0000000306008388 */ /* 0x0005e40000000800 */
.L_x_15:
[----:B------:R-:W-:Y:S05]  /*0950*/  BSYNC.RECONVERGENT B0 ;  /* 0x0000000000007941 */ /* 0x000fea0003800200 */
.L_x_14:
[----:B------:R-:W-:Y:S01]  /*0960*/  BAR.SYNC.DEFER_BLOCKING 0x0 ;  /* 0x0000000000007b1d */ /* 0x000fe20000010000 */
[----:B------:R-:W-:-:S05]  /*0970*/  ISETP.GT.U32.AND P0, PT, R14, 0x7, PT ;  /* 0x000000070e00780c */ /* 0x000fca0003f04070 */
[----:B------:R-:W-:Y:S08]  /*0980*/  BSSY.RECONVERGENT B0, `(.L_x_18) ;  /* 0x0000022000007945 */ /* 0x000ff00003800200 */
[----:B------:R-:W-:Y:S05]  /*0990*/  @P0 BRA `(.L_x_19) ;  /* 0x0000000000800947 */ /* 0x000fea0003800000 */
[----:B------:R-:W0:Y:S01]  /*09a0*/  LDS R2, [R7+0x20] ;  /* 0x0000200007027984 */ /* 0x000e220000000800 */
[----:B------:R-:W-:Y:S03]  /*09b0*/  BSSY.RECONVERGENT B1, `(.L_x_20) ;  /* 0x000000f000017945 */ /* 0x000fe60003800200 */
[----:B-12---:R-:W1:Y:S01]  /*09c0*/  LDS R3, [R7] ;  /* 0x0000000007037984 */ /* 0x006e620000000800 */
[--C-:B0-----:R-:W-:Y:S02]  /*09d0*/  IMAD R8, R2, 0x4, R12.reuse ;  /* 0x0000000402087824 */ /* 0x101fe400078e020c */
[----:B-1----:R-:W-:-:S04]  /*09e0*/  IMAD R3, R3, 0x4, R12 ;  /* 0x0000000403037824 */ /* 0x002fc800078e020c */
[----:B------:R-:W0:Y:S02]  /*09f0*/  LDS R8, [R8] ;  /* 0x0000000008087984 */ /* 0x000e240000000800 */
[----:B0-----:R-:W-:-:S13]  /*0a00*/  ISETP.GE.AND P0, PT, R8, RZ, PT ;  /* 0x000000ff0800720c */ /* 0x001fda0003f06270 */
[----:B------:R-:W-:Y:S05]  /*0a10*/  @!P0 BRA `(.L_x_21) ;  /* 0x0000000000208947 */ /* 0x000fea0003800000 */
[----:B------:R-:W0:Y:S02]  /*0a20*/  LDS R3, [R3] ;  /* 0x0000000003037984 */ /* 0x000e240000000800 */
[----:B0-----:R-:W-:-:S13]  /*0a30*/  ISETP.GE.AND P0, PT, R3, RZ, PT ;  /* 0x000000ff0300720c */ /* 0x001fda0003f06270 */
[----:B------:R-:W-:Y:S05]  /*0a40*/  @!P0 BRA `(.L_x_22) ;  /* 0x0000000000108947 */ /* 0x000fea0003800000 */
[----:B------:R-:W-:-:S13]  /*0a50*/  ISETP.GE.U32.AND P0, PT, R3, R8, PT ;  /* 0x000000080300720c */ /* 0x000fda0003f06070 */
[----:B------:R-:W-:Y:S05]  /*0a60*/  @!P0 BRA `(.L_x_21) ;  /* 0x00000000000c8947 */ /* 0x000fea0003800000 */
[----:B------:R1:W-:Y:S01]  /*0a70*/  STS [R7], R2 ;  /* 0x0000000207007388 */ /* 0x0003e20000000800 */
[----:B------:R-:W-:Y:S05]  /*0a80*/  BRA `(.L_x_21) ;  /* 0x0000000000047947 */ /* 0x000fea0003800000 */
.L_x_22:
[----:B------:R0:W-:Y:S02]  /*0a90*/  STS [R7], R2 ;  /* 0x0000000207007388 */ /* 0x0001e40000000800 */
.L_x_21:
[----:B------:R-:W-:Y:S05]  /*0aa0*/  BSYNC.RECONVERGENT B1 ;  /* 0x0000000000017941 */ /* 0x000fea0003800200 */
.L_x_20:
        /* <DEDUP_REMOVED lines=8> */
[----:B0-----:R-:W-:-:S13]  /*0b30*/  ISETP.GE.AND P0, PT, R2, RZ, PT ;  /* 0x000000ff0200720c */ /* 0x001fda0003f06270 */
[----:B------:R-:W-:Y:S05]  /*0b40*/  @!P0 BRA `(.L_x_23) ;  /* 0x0000000000108947 */ /* 0x000fea0003800000 */
[----:B------:R-:W-:-:S13]  /*0b50*/  ISETP.GE.U32.AND P0, PT, R2, R13, PT ;  /* 0x0000000d0200720c */ /* 0x000fda0003f06070 */
[----:B------:R-:W-:Y:S05]  /*0b60*/  @P0 BRA `(.L_x_19) ;  /* 0x00000000000c0947 */ /* 0x000fea0003800000 */
[----:B------:R3:W-:Y:S01]  /*0b70*/  STS [R6], R3 ;  /* 0x0000000306007388 */ /* 0x0007e20000000800 */
[----:B------:R-:W-:Y:S05]  /*0b80*/  BRA `(.L_x_19) ;  /* 0x0000000000047947 */ /* 0x000fea0003800000 */
.L_x_23:
[----:B------:R4:W-:Y:S02]  /*0b90*/  STS [R6], R3 ;  /* 0x0000000306007388 */ /* 0x0009e40000000800 */
.L_x_19:
[----:B------:R-:W-:Y:S05]  /*0ba0*/  BSYNC.RECONVERGENT B0 ;  /* 0x0000000000007941 */ /* 0x000fea0003800200 */
.L_x_18:
[----:B------:R-:W-:Y:S01]  /*0bb0*/  BAR.SYNC.DEFER_BLOCKING 0x0 ;  /* 0x0000000000007b1d */ /* 0x000fe20000010000 */
[----:B------:R-:W-:-:S05]  /*0bc0*/  ISETP.GT.U32.AND P0, PT, R14, 0x3, PT ;  /* 0x000000030e00780c */ /* 0x000fca0003f04070 */
[----:B------:R-:W-:Y:S08]  /*0bd0*/  BSSY.RECONVERGENT B0, `(.L_x_24) ;  /* 0x0000022000007945 */ /* 0x000ff00003800200 */
[----:B------:R-:W-:Y:S05]  /*0be0*/  @P0 BRA `(.L_x_25) ;  /* 0x0000000000800947 */ /* 0x000fea0003800000 */
[----:B------:R-:W0:Y:S01]  /*0bf0*/  LDS R2, [R7+0x10] ;  /* 0x0000100007027984 */ /* 0x000e220000000800 */
[----:B------:R-:W-:Y:S03]  /*0c00*/  BSSY.RECONVERGENT B1, `(.L_x_26) ;  /* 0x000000f000017945 */ /* 0x000fe60003800200 */
[----:B-1234-:R-:W1:Y:S01]  /*0c10*/  LDS R3, [R7] ;  /* 0x0000000007037984 */ /* 0x01ee620000000800 */
        /* <DEDUP_REMOVED lines=12> */
.L_x_28:
[----:B------:R1:W-:Y:S02]  /*0ce0*/  STS [R7], R2 ;  /* 0x0000000207007388 */ /* 0x0003e40000000800 */
.L_x_27:
[----:B------:R-:W-:Y:S05]  /*0cf0*/  BSYNC.RECONVERGENT B1 ;  /* 0x0000000000017941 */ /* 0x000fea0003800200 */
.L_x_26:
        /* <DEDUP_REMOVED lines=14> */
.L_x_29:
[----:B------:R0:W-:Y:S02]  /*0de0*/  STS [R6], R3 ;  /* 0x0000000306007388 */ /* 0x0001e40000000800 */
.L_x_25:
[----:B------:R-:W-:Y:S05]  /*0df0*/  BSYNC.RECONVERGENT B0 ;  /* 0x0000000000007941 */ /* 0x000fea0003800200 */
.L_x_24:
[----:B------:R-:W-:Y:S01]  /*0e00*/  BAR.SYNC.DEFER_BLOCKING 0x0 ;  /* 0x0000000000007b1d */ /* 0x000fe20000010000 */
[----:B------:R-:W-:-:S05]  /*0e10*/  ISETP.GT.U32.AND P0, PT, R14, 0x1, PT ;  /* 0x000000010e00780c */ /* 0x000fca0003f04070 */
[----:B------:R-:W-:Y:S08]  /*0e20*/  BSSY.RECONVERGENT B0, `(.L_x_30) ;  /* 0x0000022000007945 */ /* 0x000ff00003800200 */
[----:B------:R-:W-:Y:S05]  /*0e30*/  @P0 BRA `(.L_x_31) ;  /* 0x0000000000800947 */ /* 0x000fea0003800000 */
[----:B------:R-:W5:Y:S01]  /*0e40*/  LDS R2, [R7+0x8] ;  /* 0x0000080007027984 */ /* 0x000f620000000800 */
[----:B------:R-:W-:Y:S03]  /*0e50*/  BSSY.RECONVERGENT B1, `(.L_x_32) ;  /* 0x000000f000017945 */ /* 0x000fe60003800200 */
[----:B01234-:R-:W0:Y:S01]  /*0e60*/  LDS R3, [R7] ;  /* 0x0000000007037984 */ /* 0x01fe220000000800 */
[--C-:B-----5:R-:W-:Y:S02]  /*0e70*/  IMAD R8, R2, 0x4, R12.reuse ;  /* 0x0000000402087824 */ /* 0x120fe400078e020c */
[----:B0-----:R-:W-:-:S04]  /*0e80*/  IMAD R3, R3, 0x4, R12 ;  /* 0x0000000403037824 */ /* 0x001fc800078e020c */
        /* <DEDUP_REMOVED lines=10> */
.L_x_34:
[----:B------:R0:W-:Y:S02]  /*0f30*/  STS [R7], R2 ;  /* 0x0000000207007388 */ /* 0x0001e40000000800 */
.L_x_33:
[----:B------:R-:W-:Y:S05]  /*0f40*/  BSYNC.RECONVERGENT B1 ;  /* 0x0000000000017941 */ /* 0x000fea0003800200 */
.L_x_32:
        /* <DEDUP_REMOVED lines=14> */
.L_x_35:
[----:B------:R0:W-:Y:S02]  /*1030*/  STS [R6], R3 ;  /* 0x0000000306007388 */ /* 0x0001e40000000800 */
.L_x_31:
[----:B------:R-:W-:Y:S05]  /*1040*/  BSYNC.RECONVERGENT B0 ;  /* 0x0000000000007941 */ /* 0x000fea0003800200 */
.L_x_30:
[----:B------:R-:W-:Y:S01]  /*1050*/  BAR.SYNC.DEFER_BLOCKING 0x0 ;  /* 0x0000000000007b1d */ /* 0x000fe20000010000 */
[----:B------:R-:W-:-:S05]  /*1060*/  ISETP.NE.AND P0, PT, R14, RZ, PT ;  /* 0x000000ff0e00720c */ /* 0x000fca0003f05270 */
        /* <DEDUP_REMOVED lines=17> */
.L_x_40:
[----:B------:R0:W-:Y:S02]  /*1180*/  STS [R7], R2 ;  /* 0x0000000207007388 */ /* 0x0001e40000000800 */
.L_x_39:
[----:B------:R-:W-:Y:S05]  /*1190*/  BSYNC.RECONVERGENT B1 ;  /* 0x0000000000017941 */ /* 0x000fea0003800200 */
.L_x_38:
[----:B------:R-:W2:Y:S04]  /*11a0*/  LDS R3, [R9+0x4] ;  /* 0x0000040009037984 */ /* 0x000ea80000000800 */
[----:B01----:R-:W0:Y:S01]  /*11b0*/  LDS R2, [R6] ;  /* 0x0000000006027984 */ /* 0x003e220000000800 */
[--C-:B--2---:R-:W-:Y:S02]  /*11c0*/  IMAD R7, R3, 0x4, R11.reuse ;  /* 0x0000000403077824 */ /* 0x104fe400078e020b */
        /* <DEDUP_REMOVED lines=11> */
.L_x_41:
[----:B------:R0:W-:Y:S02]  /*1280*/  STS [R6], R3 ;  /* 0x0000000306007388 */ /* 0x0001e40000000800 */
.L_x_37:
[----:B------:R-:W-:Y:S05]  /*1290*/  BSYNC.RECONVERGENT B0 ;  /* 0x0000000000007941 */ /* 0x000fea0003800200 */
.L_x_36:
[----:B------:R-:W-:Y:S06]  /*12a0*/  BAR.SYNC.DEFER_BLOCKING 0x0 ;  /* 0x0000000000007b1d */ /* 0x000fec0000010000 */
[----:B------:R-:W-:Y:S05]  /*12b0*/  @P0 EXIT ;  /* 0x000000000000094d */ /* 0x000fea0003800000 */
[----:B01234-:R-:W0:Y:S01]  /*12c0*/  LDS R6, [R9] ;  /* 0x0000000009067984 */ /* 0x01fe220000000800 */
[----:B------:R-:W0:Y:S03]  /*12d0*/  LDCU.64 UR4, c[0x0][0x390] ;  /* 0x00007200ff0477ac */ /* 0x000e260008000a00 */
[----:B------:R-:W1:Y:S01]  /*12e0*/  LDS R2, [R10] ;  /* 0x000000000a027984 */ /* 0x000e620000000800 */
[----:B0-----:R-:W-:Y:S02]  /*12f0*/  IADD3 R6, P1, PT, R6, UR4, RZ ;  /* 0x0000000406067c10 */ /* 0x001fe4000ff3e0ff */
[----:B-1----:R-:W-:-:S03]  /*1300*/  IADD3 R2, P0, PT, R2, UR4, RZ ;  /* 0x0000000402027c10 */ /* 0x002fc6000ff1e0ff */
[----:B------:R-:W-:Y:S02]  /*1310*/  IMAD.X R7, RZ, RZ, UR5, P1 ;  /* 0x00000005ff077e24 */ /* 0x000fe400088e06ff */
[----:B------:R-:W-:-:S04]  /*1320*/  IMAD.X R3, RZ, RZ, UR5, P0 ;  /* 0x00000005ff037e24 */ /* 0x000fc800080e06ff */
[----:B------:R0:W2:Y:S04]  /*1330*/  LDG.E.U8 R7, desc[UR6][R6.64] ;  /* 0x0000000606077981 */ /* 0x0000a8000c1e1100 */
[----:B------:R-:W2:Y:S01]  /*1340*/  LDG.E.U8 R2, desc[UR6][R2.64] ;  /* 0x0000000602027981 */ /* 0x000ea2000c1e1100 */
[C---:B------:R-:W-:Y:S02]  /*1350*/  ISETP.GT.U32.AND P0, PT, R5.reuse, 0xf, PT ;  /* 0x0000000f0500780c */ /* 0x040fe40003f04070 */
[C---:B------:R-:W-:Y:S02]  /*1360*/  ISETP.GT.U32.AND P1, PT, R5.reuse, 0x7, PT ;  /* 0x000000070500780c */ /* 0x040fe40003f24070 */
[----:B------:R-:W-:-:S13]  /*1370*/  ISETP.NE.AND P2, PT, R5, RZ, PT ;  /* 0x000000ff0500720c */ /* 0x000fda0003f45270 */
[----:B0-----:R-:W0:Y:S01]  /*1380*/  @!P2 S2R R6, SR_CgaCtaId ;  /* 0x000000000006a919 */ /* 0x001e220000008800 */
[----:B--2---:R-:W-:-:S05]  /*1390*/  IMAD R11, R2, 0xa, R7 ;  /* 0x0000000a020b7824 */ /* 0x004fca00078e0207 */
[----:B------:R-:W-:Y:S01]  /*13a0*/  STS [R4], R11 ;  /* 0x0000000b04007388 */ /* 0x000fe20000000800 */
[----:B------:R-:W-:Y:S06]  /*13b0*/  BAR.SYNC.DEFER_BLOCKING 0x0 ;  /* 0x0000000000007b1d */ /* 0x000fec0000010000 */
[----:B------:R-:W-:Y:S04]  /*13c0*/  @!P0 LDS R8, [R4+0x40] ;  /* 0x0000400004088984 */ /* 0x000fe80000000800 */
[----:B------:R-:W1:Y:S02]  /*13d0*/  @!P0 LDS R9, [R4] ;  /* 0x0000000004098984 */ /* 0x000e640000000800 */
[----:B-1----:R-:W-:-:S05]  /*13e0*/  @!P0 IMAD.IADD R9, R8, 0x1, R9 ;  /* 0x0000000108098824 */ /* 0x002fca00078e0209 */
[----:B------:R-:W-:Y:S01]  /*13f0*/  @!P0 STS [R4], R9 ;  /* 0x0000000904008388 */ /* 0x000fe20000000800 */
[----:B------:R-:W-:Y:S06]  /*1400*/  BAR.SYNC.DEFER_BLOCKING 0x0 ;  /* 0x0000000000007b1d */ /* 0x000fec0000010000 */
[----:B------:R-:W-:Y:S04]  /*1410*/  @!P1 LDS R2, [R4+0x20] ;  /* 0x0000200004029984 */ /* 0x000fe80000000800 */
[----:B------:R-:W1:Y:S01]  /*1420*/  @!P1 LDS R3, [R4] ;  /* 0x0000000004039984 */ /* 0x000e620000000800 */
[----:B------:R-:W-:Y:S01]  /*1430*/  ISETP.GT.U32.AND P0, PT, R5, 0x3, PT ;  /* 0x000000030500780c */ /* 0x000fe20003f04070 */
        /* <DEDUP_REMOVED lines=11> */
[----:B------:R-:W-:Y:S01]  /*14f0*/  @!P2 MOV R3, 0x400 ;  /* 0x000004000003a802 */ /* 0x000fe20000000f00 */
[----:B-1----:R-:W-:-:S05]  /*1500*/  @!P1 IMAD.IADD R5, R2, 0x1, R5 ;  /* 0x0000000102059824 */ /* 0x002fca00078e0205 */
[----:B------:R-:W-:Y:S01]  /*1510*/  @!P1 STS [R4], R5 ;  /* 0x0000000504009388 */ /* 0x000fe20000000800 */
[----:B0-----:R-:W-:Y:S01]  /*1520*/  @!P2 LEA R2, R6, R3, 0x18 ;  /* 0x000000030602a211 */ /* 0x001fe200078ec0ff */
[----:B------:R-:W-:Y:S06]  /*1530*/  BAR.SYNC.DEFER_BLOCKING 0x0 ;  /* 0x0000000000007b1d */ /* 0x000fec0000010000 */
[----:B------:R-:W-:Y:S04]  /*1540*/  @!P2 LDS R2, [R2+0x4004] ;  /* 0x004004000202a984 */ /* 0x000fe80000000800 */
[----:B------:R-:W0:Y:S02]  /*1550*/  @!P2 LDS R3, [R4] ;  /* 0x000000000403a984 */ /* 0x000e240000000800 */
[----:B0-----:R-:W-:-:S05]  /*1560*/  @!P2 IMAD.IADD R3, R2, 0x1, R3 ;  /* 0x000000010203a824 */ /* 0x001fca00078e0203 */
[----:B------:R0:W-:Y:S01]  /*1570*/  @!P2 STS [R4], R3 ;  /* 0x000000030400a388 */ /* 0x0001e20000000800 */
[----:B------:R-:W-:Y:S06]  /*1580*/  BAR.SYNC.DEFER_BLOCKING 0x0 ;  /* 0x0000000000007b1d */ /* 0x000fec0000010000 */
[----:B------:R-:W-:Y:S05]  /*1590*/  @P2 EXIT ;  /* 0x000000000000294d */ /* 0x000fea0003800000 */
[----:B------:R-:W1:Y:S01]  /*15a0*/  S2UR UR5, SR_CgaCtaId ;  /* 0x00000000000579c3 */ /* 0x000e620000008800 */
[----:B------:R-:W-:-:S07]  /*15b0*/  UMOV UR4, 0x400 ;  /* 0x0000040000047882 */ /* 0x000fce0000000000 */
[----:B0-----:R-:W0:Y:S01]  /*15c0*/  LDC.64 R2, c[0x0][0x398] ;  /* 0x0000e600ff027b82 */ /* 0x001e220000000a00 */
[----:B-1----:R-:W-:Y:S01]  /*15d0*/  ULEA UR4, UR5, UR4, 0x18 ;  /* 0x0000000405047291 */ /* 0x002fe2000f8ec0ff */
[----:B0-----:R-:W-:-:S08]  /*15e0*/  IMAD.WIDE.U32 R2, R0, 0x4, R2 ;  /* 0x0000000400027825 */ /* 0x001fd000078e0002 */
[----:B------:R-:W0:Y:S04]  /*15f0*/  LDS R5, [UR4+0x4000] ;  /* 0x00400004ff057984 */ /* 0x000e280008000800 */
[----:B0-----:R-:W-:Y:S01]  /*1600*/  STG.E desc[UR6][R2.64], R5 ;  /* 0x0000000502007986 */ /* 0x001fe2000c101906 */
[----:B------:R-:W-:Y:S05]  /*1610*/  EXIT ;  /* 0x000000000000794d */ /* 0x000fea0003800000 */
.L_x_42:
[----:B------:R-:W-:-:S00]  /*1620*/  BRA `(.L_x_42) ;  /* 0xfffffffc00fc7947 */ /* 0x000fc0000383ffff */
[----:B------:R-:W-:-:S00]  /*1630*/  NOP ;  /* 0x0000000000007918 */ /* 0x000fc00000000000 */
        /* <DEDUP_REMOVED lines=12> */
.L_x_43:


//--------------------- .nv.shared._Z11part2KernelPKcS0_PKhPjjj --------------------------
	.section	.nv.shared._Z11part2KernelPKcS0_PKhPjjj,"aw",@nobits
	.sectionflags	@""
	.align	4
.nv.shared._Z11part2KernelPKcS0_PKhPjjj:
	.zero		17536


//--------------------- .nv.shared.reserved.0     --------------------------
	.section	.nv.shared.reserved.0,"aw",@nobits
	.weak		__nv_reservedSMEM_offset_0_alias
	.size		__nv_reservedSMEM_offset_0_alias, 0, 64
	.other		__nv_reservedSMEM_offset_0_alias,@"STO_CUDA_RESERVED_SHARED STV_DEFAULT"
__nv_reservedSMEM_offset_0_alias:
	.zero		0
	.zero		64


//--------------------- .nv.constant0._Z11part2KernelPKcS0_PKhPjjj --------------------------
	.section	.nv.constant0._Z11part2KernelPKcS0_PKhPjjj,"a",@progbits
	.sectionflags	@""
	.align	4
.nv.constant0._Z11part2KernelPKcS0_PKhPjjj:
	.zero		936


//--------------------- SYMBOLS --------------------------

	.type		.nv.reservedSmem.offset0,@object
	.size		.nv.reservedSmem.offset0,0x4
	.type		.nv.reservedSmem.cap,@object
	.size		.nv.reservedSmem.cap,0x4
